//
// Generated by NVIDIA NVVM Compiler
//
// Compiler Build ID: CL-36424714
// Cuda compilation tools, release 13.0, V13.0.88
// Based on NVVM 20.0.0
//

.version 9.0
.target sm_100
.address_size 64

	// .globl	_Z10conv1D_GPUPKfS0_Pfii

.visible .entry _Z10conv1D_GPUPKfS0_Pfii(
	.param .u64 .ptr .align 1 _Z10conv1D_GPUPKfS0_Pfii_param_0,
	.param .u64 .ptr .align 1 _Z10conv1D_GPUPKfS0_Pfii_param_1,
	.param .u64 .ptr .align 1 _Z10conv1D_GPUPKfS0_Pfii_param_2,
	.param .u32 _Z10conv1D_GPUPKfS0_Pfii_param_3,
	.param .u32 _Z10conv1D_GPUPKfS0_Pfii_param_4
)
{
	.reg .pred 	%p<60>;
	.reg .b32 	%r<58>;
	.reg .b32 	%f<95>;
	.reg .b64 	%rd<49>;

	ld.param.u64 	%rd8, [_Z10conv1D_GPUPKfS0_Pfii_param_0];
	ld.param.u64 	%rd9, [_Z10conv1D_GPUPKfS0_Pfii_param_1];
	ld.param.u64 	%rd10, [_Z10conv1D_GPUPKfS0_Pfii_param_2];
	ld.param.u32 	%r34, [_Z10conv1D_GPUPKfS0_Pfii_param_3];
	ld.param.u32 	%r35, [_Z10conv1D_GPUPKfS0_Pfii_param_4];
	cvta.to.global.u64 	%rd1, %rd9;
	cvta.to.global.u64 	%rd2, %rd8;
	cvta.to.global.u64 	%rd3, %rd10;
	mov.u32 	%r36, %ctaid.x;
	mov.u32 	%r37, %ntid.x;
	mov.u32 	%r38, %tid.x;
	mad.lo.s32 	%r39, %r36, %r37, %r38;
	shl.b32 	%r1, %r39, 2;
	setp.lt.s32 	%p1, %r35, 1;
	@%p1 bra 	$L__BB0_45;
	and.b32  	%r2, %r35, 7;
	add.s32 	%r3, %r2, -1;
	and.b32  	%r4, %r35, 3;
	and.b32  	%r5, %r35, 2147483640;
	and.b32  	%r6, %r35, 1;
	shr.u32 	%r48, %r35, 31;
	add.s32 	%r49, %r35, %r48;
	shr.s32 	%r50, %r49, 1;
	neg.s32 	%r7, %r50;
	mov.b32 	%r53, 0;
$L__BB0_2:
	add.s32 	%r9, %r53, %r1;
	setp.lt.s32 	%p6, %r9, %r34;
	@%p6 bra 	$L__BB0_43;
$L__BB0_3:
	add.s32 	%r53, %r53, 1;
	setp.eq.s32 	%p59, %r53, 4;
	@%p59 bra 	$L__BB0_53;
	bra.uni 	$L__BB0_2;
$L__BB0_4:
	.pragma "nounroll";
	add.s32 	%r11, %r21, %r54;
	setp.lt.s32 	%p8, %r11, 0;
	setp.ge.s32 	%p9, %r11, %r34;
	mul.wide.u32 	%rd12, %r54, 4;
	add.s64 	%rd4, %rd1, %rd12;
	or.pred  	%p10, %p8, %p9;
	@%p10 bra 	$L__BB0_6;
	mul.wide.u32 	%rd13, %r11, 4;
	add.s64 	%rd14, %rd2, %rd13;
	ld.global.nc.f32 	%f41, [%rd14];
	ld.global.nc.f32 	%f42, [%rd4];
	fma.rn.f32 	%f74, %f41, %f42, %f74;
$L__BB0_6:
	add.s32 	%r12, %r11, 1;
	setp.lt.s32 	%p11, %r12, 0;
	setp.ge.s32 	%p12, %r12, %r34;
	or.pred  	%p13, %p11, %p12;
	@%p13 bra 	$L__BB0_8;
	mul.wide.u32 	%rd15, %r12, 4;
	add.s64 	%rd16, %rd2, %rd15;
	ld.global.nc.f32 	%f43, [%rd16];
	ld.global.nc.f32 	%f44, [%rd4+4];
	fma.rn.f32 	%f74, %f43, %f44, %f74;
$L__BB0_8:
	add.s32 	%r13, %r11, 2;
	setp.lt.s32 	%p14, %r13, 0;
	setp.ge.s32 	%p15, %r13, %r34;
	or.pred  	%p16, %p14, %p15;
	@%p16 bra 	$L__BB0_10;
	mul.wide.u32 	%rd17, %r13, 4;
	add.s64 	%rd18, %rd2, %rd17;
	ld.global.nc.f32 	%f45, [%rd18];
	ld.global.nc.f32 	%f46, [%rd4+8];
	fma.rn.f32 	%f74, %f45, %f46, %f74;
$L__BB0_10:
	add.s32 	%r14, %r11, 3;
	setp.lt.s32 	%p17, %r14, 0;
	setp.ge.s32 	%p18, %r14, %r34;
	or.pred  	%p19, %p17, %p18;
	@%p19 bra 	$L__BB0_12;
	mul.wide.u32 	%rd19, %r14, 4;
	add.s64 	%rd20, %rd2, %rd19;
	ld.global.nc.f32 	%f47, [%rd20];
	ld.global.nc.f32 	%f48, [%rd4+12];
	fma.rn.f32 	%f74, %f47, %f48, %f74;
$L__BB0_12:
	add.s32 	%r15, %r11, 4;
	setp.lt.s32 	%p20, %r15, 0;
	setp.ge.s32 	%p21, %r15, %r34;
	or.pred  	%p22, %p20, %p21;
	@%p22 bra 	$L__BB0_14;
	mul.wide.u32 	%rd21, %r15, 4;
	add.s64 	%rd22, %rd2, %rd21;
	ld.global.nc.f32 	%f49, [%rd22];
	ld.global.nc.f32 	%f50, [%rd4+16];
	fma.rn.f32 	%f74, %f49, %f50, %f74;
$L__BB0_14:
	add.s32 	%r16, %r11, 5;
	setp.lt.s32 	%p23, %r16, 0;
	setp.ge.s32 	%p24, %r16, %r34;
	or.pred  	%p25, %p23, %p24;
	@%p25 bra 	$L__BB0_16;
	mul.wide.u32 	%rd23, %r16, 4;
	add.s64 	%rd24, %rd2, %rd23;
	ld.global.nc.f32 	%f51, [%rd24];
	ld.global.nc.f32 	%f52, [%rd4+20];
	fma.rn.f32 	%f74, %f51, %f52, %f74;
$L__BB0_16:
	add.s32 	%r17, %r11, 6;
	setp.lt.s32 	%p26, %r17, 0;
	setp.ge.s32 	%p27, %r17, %r34;
	or.pred  	%p28, %p26, %p27;
	@%p28 bra 	$L__BB0_18;
	mul.wide.u32 	%rd25, %r17, 4;
	add.s64 	%rd26, %rd2, %rd25;
	ld.global.nc.f32 	%f53, [%rd26];
	ld.global.nc.f32 	%f54, [%rd4+24];
	fma.rn.f32 	%f74, %f53, %f54, %f74;
$L__BB0_18:
	add.s32 	%r18, %r11, 7;
	setp.lt.s32 	%p29, %r18, 0;
	setp.ge.s32 	%p30, %r18, %r34;
	or.pred  	%p31, %p29, %p30;
	@%p31 bra 	$L__BB0_20;
	mul.wide.u32 	%rd27, %r18, 4;
	add.s64 	%rd28, %rd2, %rd27;
	ld.global.nc.f32 	%f55, [%rd28];
	ld.global.nc.f32 	%f56, [%rd4+28];
	fma.rn.f32 	%f74, %f55, %f56, %f74;
$L__BB0_20:
	add.s32 	%r54, %r54, 8;
	setp.eq.s32 	%p32, %r54, %r5;
	mov.u32 	%r56, %r5;
	@%p32 bra 	$L__BB0_21;
	bra.uni 	$L__BB0_4;
$L__BB0_21:
	setp.eq.s32 	%p33, %r2, 0;
	@%p33 bra 	$L__BB0_42;
	setp.lt.u32 	%p34, %r3, 3;
	@%p34 bra 	$L__BB0_32;
	add.s32 	%r23, %r21, %r56;
	setp.lt.s32 	%p35, %r23, 0;
	setp.ge.s32 	%p36, %r23, %r34;
	mul.wide.u32 	%rd29, %r56, 4;
	add.s64 	%rd5, %rd1, %rd29;
	or.pred  	%p37, %p35, %p36;
	@%p37 bra 	$L__BB0_25;
	mul.wide.u32 	%rd30, %r23, 4;
	add.s64 	%rd31, %rd2, %rd30;
	ld.global.nc.f32 	%f58, [%rd31];
	ld.global.nc.f32 	%f59, [%rd5];
	fma.rn.f32 	%f74, %f58, %f59, %f74;
$L__BB0_25:
	add.s32 	%r24, %r23, 1;
	setp.lt.s32 	%p38, %r24, 0;
	setp.ge.s32 	%p39, %r24, %r34;
	or.pred  	%p40, %p38, %p39;
	@%p40 bra 	$L__BB0_27;
	mul.wide.u32 	%rd32, %r24, 4;
	add.s64 	%rd33, %rd2, %rd32;
	ld.global.nc.f32 	%f60, [%rd33];
	ld.global.nc.f32 	%f61, [%rd5+4];
	fma.rn.f32 	%f74, %f60, %f61, %f74;
$L__BB0_27:
	add.s32 	%r25, %r23, 2;
	setp.lt.s32 	%p41, %r25, 0;
	setp.ge.s32 	%p42, %r25, %r34;
	or.pred  	%p43, %p41, %p42;
	@%p43 bra 	$L__BB0_29;
	mul.wide.u32 	%rd34, %r25, 4;
	add.s64 	%rd35, %rd2, %rd34;
	ld.global.nc.f32 	%f62, [%rd35];
	ld.global.nc.f32 	%f63, [%rd5+8];
	fma.rn.f32 	%f74, %f62, %f63, %f74;
$L__BB0_29:
	add.s32 	%r26, %r23, 3;
	setp.lt.s32 	%p44, %r26, 0;
	setp.ge.s32 	%p45, %r26, %r34;
	or.pred  	%p46, %p44, %p45;
	@%p46 bra 	$L__BB0_31;
	mul.wide.u32 	%rd36, %r26, 4;
	add.s64 	%rd37, %rd2, %rd36;
	ld.global.nc.f32 	%f64, [%rd37];
	ld.global.nc.f32 	%f65, [%rd5+12];
	fma.rn.f32 	%f74, %f64, %f65, %f74;
$L__BB0_31:
	add.s32 	%r56, %r56, 4;
$L__BB0_32:
	setp.eq.s32 	%p47, %r4, 0;
	@%p47 bra 	$L__BB0_42;
	setp.eq.s32 	%p48, %r4, 1;
	@%p48 bra 	$L__BB0_39;
	add.s32 	%r29, %r21, %r56;
	setp.lt.s32 	%p49, %r29, 0;
	setp.ge.s32 	%p50, %r29, %r34;
	mul.wide.u32 	%rd38, %r56, 4;
	add.s64 	%rd6, %rd1, %rd38;
	or.pred  	%p51, %p49, %p50;
	@%p51 bra 	$L__BB0_36;
	mul.wide.u32 	%rd39, %r29, 4;
	add.s64 	%rd40, %rd2, %rd39;
	ld.global.nc.f32 	%f67, [%rd40];
	ld.global.nc.f32 	%f68, [%rd6];
	fma.rn.f32 	%f74, %f67, %f68, %f74;
$L__BB0_36:
	add.s32 	%r30, %r29, 1;
	setp.lt.s32 	%p52, %r30, 0;
	setp.ge.s32 	%p53, %r30, %r34;
	or.pred  	%p54, %p52, %p53;
	@%p54 bra 	$L__BB0_38;
	mul.wide.u32 	%rd41, %r30, 4;
	add.s64 	%rd42, %rd2, %rd41;
	ld.global.nc.f32 	%f69, [%rd42];
	ld.global.nc.f32 	%f70, [%rd6+4];
	fma.rn.f32 	%f74, %f69, %f70, %f74;
$L__BB0_38:
	add.s32 	%r56, %r56, 2;
$L__BB0_39:
	setp.eq.s32 	%p55, %r6, 0;
	@%p55 bra 	$L__BB0_42;
	add.s32 	%r33, %r21, %r56;
	setp.lt.s32 	%p56, %r33, 0;
	setp.ge.s32 	%p57, %r33, %r34;
	or.pred  	%p58, %p56, %p57;
	@%p58 bra 	$L__BB0_42;
	mul.wide.u32 	%rd43, %r33, 4;
	add.s64 	%rd44, %rd2, %rd43;
	ld.global.nc.f32 	%f71, [%rd44];
	mul.wide.u32 	%rd45, %r56, 4;
	add.s64 	%rd46, %rd1, %rd45;
	ld.global.nc.f32 	%f72, [%rd46];
	fma.rn.f32 	%f74, %f71, %f72, %f74;
$L__BB0_42:
	mul.wide.s32 	%rd47, %r9, 4;
	add.s64 	%rd48, %rd3, %rd47;
	st.global.f32 	[%rd48], %f74;
	bra.uni 	$L__BB0_3;
$L__BB0_43:
	setp.lt.u32 	%p7, %r35, 8;
	add.s32 	%r21, %r9, %r7;
	mov.f32 	%f74, 0f00000000;
	mov.b32 	%r56, 0;
	@%p7 bra 	$L__BB0_21;
	mov.f32 	%f74, 0f00000000;
	mov.b32 	%r54, 0;
	bra.uni 	$L__BB0_4;
$L__BB0_45:
	setp.ge.s32 	%p2, %r1, %r34;
	mul.wide.s32 	%rd11, %r1, 4;
	add.s64 	%rd7, %rd3, %rd11;
	@%p2 bra 	$L__BB0_47;
	mov.b32 	%r40, 0;
	st.global.u32 	[%rd7], %r40;
$L__BB0_47:
	add.s32 	%r41, %r1, 1;
	setp.ge.s32 	%p3, %r41, %r34;
	@%p3 bra 	$L__BB0_49;
	mov.b32 	%r42, 0;
	st.global.u32 	[%rd7+4], %r42;
$L__BB0_49:
	add.s32 	%r43, %r1, 2;
	setp.ge.s32 	%p4, %r43, %r34;
	@%p4 bra 	$L__BB0_51;
	mov.b32 	%r44, 0;
	st.global.u32 	[%rd7+8], %r44;
$L__BB0_51:
	add.s32 	%r45, %r1, 3;
	setp.ge.s32 	%p5, %r45, %r34;
	@%p5 bra 	$L__BB0_53;
	mov.b32 	%r46, 0;
	st.global.u32 	[%rd7+12], %r46;
$L__BB0_53:
	ret;

}


// ===== COMPILED SASS (sm_100) =====

	.target	sm_100

	.elftype	@"ET_EXEC"


//--------------------- .note.nv.tkinfo           --------------------------
	.section	.note.nv.tkinfo,"",@"SHT_NOTE"
	.sectionflags	@"SHF_NOTE_NV_TKINFO"
	.tkinfo
        /*0018*/ 	.word	0x00000002
        /*0030*/ 	.string	""
        /*0030*/ 	.string	"ptxas"
        /*0030*/ 	.string	"Cuda compilation tools, release 13.0, V13.0.88"
        /*0030*/ 	.string	"Build cuda_13.0.r13.0/compiler.36424714_0"
        /*0030*/ 	.string	"-arch sm_100 -m 64 "



//--------------------- .note.nv.cuinfo           --------------------------
	.section	.note.nv.cuinfo,"",@"SHT_NOTE"
	.sectionflags	@"SHF_NOTE_NV_CUINFO"
        /*0018*/ 	.short	0x0002
        /*001a*/ 	.short	0x0064
        /*001c*/ 	.short	0x0082
	.zero		2


//--------------------- .nv.info                  --------------------------
	.section	.nv.info,"",@"SHT_CUDA_INFO"
	.align	4


	//----- nvinfo : EIATTR_REGCOUNT
	.align		4
        /*0000*/ 	.byte	0x04, 0x2f
        /*0002*/ 	.short	(.L_1 - .L_0)
	.align		4
.L_0:
        /*0004*/ 	.word	index@(_Z10conv1D_GPUPKfS0_Pfii)
        /*0008*/ 	.word	0x00000020


	//----- nvinfo : EIATTR_FRAME_SIZE
	.align		4
.L_1:
        /*000c*/ 	.byte	0x04, 0x11
        /*000e*/ 	.short	(.L_3 - .L_2)
	.align		4
.L_2:
        /*0010*/ 	.word	index@(_Z10conv1D_GPUPKfS0_Pfii)
        /*0014*/ 	.word	0x00000000


	//----- nvinfo : EIATTR_MIN_STACK_SIZE
	.align		4
.L_3:
        /*0018*/ 	.byte	0x04, 0x12
        /*001a*/ 	.short	(.L_5 - .L_4)
	.align		4
.L_4:
        /*001c*/ 	.word	index@(_Z10conv1D_GPUPKfS0_Pfii)
        /*0020*/ 	.word	0x00000000
.L_5:


//--------------------- .nv.compat                --------------------------
	.section	.nv.compat,"",@"SHT_CUDA_COMPAT_INFO"
	.align	4
        /*0000*/ 	.byte	0x02, 0x09, 0x00, 0x00, 0x02, 0x02, 0x01, 0x00, 0x02, 0x05, 0x05, 0x00, 0x03, 0x07, 0x01, 0x01
        /*0010*/ 	.byte	0x02, 0x03, 0x00, 0x00, 0x02, 0x06, 0x01, 0x00, 0x04, 0x0b, 0x08, 0x00, 0x09, 0x00, 0x00, 0x00
        /*0020*/ 	.byte	0x00, 0x00, 0x00, 0x00


//--------------------- .nv.info._Z10conv1D_GPUPKfS0_Pfii --------------------------
	.section	.nv.info._Z10conv1D_GPUPKfS0_Pfii,"",@"SHT_CUDA_INFO"
	.sectionflags	@""
	.align	4


	//----- nvinfo : EIATTR_CUDA_API_VERSION
	.align		4
        /*0000*/ 	.byte	0x04, 0x37
        /*0002*/ 	.short	(.L_7 - .L_6)
.L_6:
        /*0004*/ 	.word	0x00000082


	//----- nvinfo : EIATTR_KPARAM_INFO
	.align		4
.L_7:
        /*0008*/ 	.byte	0x04, 0x17
        /*000a*/ 	.short	(.L_9 - .L_8)
.L_8:
        /*000c*/ 	.word	0x00000000
        /*0010*/ 	.short	0x0004
        /*0012*/ 	.short	0x001c
        /*0014*/ 	.byte	0x00, 0xf0, 0x11, 0x00


	//----- nvinfo : EIATTR_KPARAM_INFO
	.align		4
.L_9:
        /*0018*/ 	.byte	0x04, 0x17
        /*001a*/ 	.short	(.L_11 - .L_10)
.L_10:
        /*001c*/ 	.word	0x00000000
        /*0020*/ 	.short	0x0003
        /*0022*/ 	.short	0x0018
        /*0024*/ 	.byte	0x00, 0xf0, 0x11, 0x00


	//----- nvinfo : EIATTR_KPARAM_INFO
	.align		4
.L_11:
        /*0028*/ 	.byte	0x04, 0x17
        /*002a*/ 	.short	(.L_13 - .L_12)
.L_12:
        /*002c*/ 	.word	0x00000000
        /*0030*/ 	.short	0x0002
        /*0032*/ 	.short	0x0010
        /*0034*/ 	.byte	0x00, 0xf5, 0x21, 0x00


	//----- nvinfo : EIATTR_KPARAM_INFO
	.align		4
.L_13:
        /*0038*/ 	.byte	0x04, 0x17
        /*003a*/ 	.short	(.L_15 - .L_14)
.L_14:
        /*003c*/ 	.word	0x00000000
        /*0040*/ 	.short	0x0001
        /*0042*/ 	.short	0x0008
        /*0044*/ 	.byte	0x00, 0xf5, 0x21, 0x00


	//----- nvinfo : EIATTR_KPARAM_INFO
	.align		4
.L_15:
        /*0048*/ 	.byte	0x04, 0x17
        /*004a*/ 	.short	(.L_17 - .L_16)
.L_16:
        /*004c*/ 	.word	0x00000000
        /*0050*/ 	.short	0x0000
        /*0052*/ 	.short	0x0000
        /*0054*/ 	.byte	0x00, 0xf5, 0x21, 0x00


	//----- nvinfo : EIATTR_SPARSE_MMA_MASK
	.align		4
.L_17:
        /*0058*/ 	.byte	0x03, 0x50
        /*005a*/ 	.short	0x0000


	//----- nvinfo : EIATTR_MAXREG_COUNT
	.align		4
        /*005c*/ 	.byte	0x03, 0x1b
        /*005e*/ 	.short	0x00ff


	//----- nvinfo : EIATTR_MERCURY_ISA_VERSION
	.align		4
        /*0060*/ 	.byte	0x03, 0x5f
        /*0062*/ 	.short	0x0101


	//----- nvinfo : EIATTR_VRC_CTA_INIT_COUNT
	.align		4
        /*0064*/ 	.byte	0x02, 0x4a
	.zero		1
	.zero		1


	//----- nvinfo : EIATTR_EXIT_INSTR_OFFSETS
	.align		4
        /*0068*/ 	.byte	0x04, 0x1c
        /*006a*/ 	.short	(.L_19 - .L_18)


	//   ....[0]....
.L_18:
        /*006c*/ 	.word	0x00000bc0


	//   ....[1]....
        /*0070*/ 	.word	0x00000cb0


	//   ....[2]....
        /*0074*/ 	.word	0x00000cd0


	//----- nvinfo : EIATTR_CRS_STACK_SIZE
	.align		4
.L_19:
        /*0078*/ 	.byte	0x04, 0x1e
        /*007a*/ 	.short	(.L_21 - .L_20)
.L_20:
        /*007c*/ 	.word	0x00000000


	//----- nvinfo : EIATTR_CBANK_PARAM_SIZE
	.align		4
.L_21:
        /*0080*/ 	.byte	0x03, 0x19
        /*0082*/ 	.short	0x0020


	//----- nvinfo : EIATTR_PARAM_CBANK
	.align		4
        /*0084*/ 	.byte	0x04, 0x0a
        /*0086*/ 	.short	(.L_23 - .L_22)
	.align		4
.L_22:
        /*0088*/ 	.word	index@(.nv.constant0._Z10conv1D_GPUPKfS0_Pfii)
        /*008c*/ 	.short	0x0380
        /*008e*/ 	.short	0x0020


	//----- nvinfo : EIATTR_SW_WAR
	.align		4
.L_23:
        /*0090*/ 	.byte	0x04, 0x36
        /*0092*/ 	.short	(.L_25 - .L_24)
.L_24:
        /*0094*/ 	.word	0x00000008
.L_25:


//--------------------- .nv.callgraph             --------------------------
	.section	.nv.callgraph,"",@"SHT_CUDA_CALLGRAPH"
	.align	4
	.sectionentsize	8
	.align		4
        /*0000*/ 	.word	0x00000000
	.align		4
        /*0004*/ 	.word	0xffffffff
	.align		4
        /*0008*/ 	.word	0x00000000
	.align		4
        /*000c*/ 	.word	0xfffffffe
	.align		4
        /*0010*/ 	.word	0x00000000
	.align		4
        /*0014*/ 	.word	0xfffffffd
	.align		4
        /*0018*/ 	.word	0x00000000
	.align		4
        /*001c*/ 	.word	0xfffffffc


//--------------------- .text._Z10conv1D_GPUPKfS0_Pfii --------------------------
	.section	.text._Z10conv1D_GPUPKfS0_Pfii,"ax",@progbits
	.align	128
        .global         _Z10conv1D_GPUPKfS0_Pfii
        .type           _Z10conv1D_GPUPKfS0_Pfii,@function
        .size           _Z10conv1D_GPUPKfS0_Pfii,(.L_x_11 - _Z10conv1D_GPUPKfS0_Pfii)
        .other          _Z10conv1D_GPUPKfS0_Pfii,@"STO_CUDA_ENTRY STV_DEFAULT"
_Z10conv1D_GPUPKfS0_Pfii:
.text._Z10conv1D_GPUPKfS0_Pfii:
[----:B------:R-:W-:Y:S01]  /*0000*/  LDC R1, c[0x0][0x37c] ;  /* 0x0000df00ff017b82 */ /* 0x000fe20000000800 */
[----:B------:R-:W0:Y:S07]  /*0010*/  S2R R3, SR_TID.X ;  /* 0x0000000000037919 */ /* 0x000e2e0000002100 */
[----:B------:R-:W0:Y:S01]  /*0020*/  S2UR UR5, SR_CTAID.X ;  /* 0x00000000000579c3 */ /* 0x000e220000002500 */
[----:B------:R-:W1:Y:S01]  /*0030*/  LDCU UR4, c[0x0][0x39c] ;  /* 0x00007380ff0477ac */ /* 0x000e620008000800 */
[----:B------:R-:W2:Y:S06]  /*0040*/  LDCU.64 UR10, c[0x0][0x358] ;  /* 0x00006b00ff0a77ac */ /* 0x000eac0008000a00 */
[----:B------:R-:W0:Y:S01]  /*0050*/  LDC R2, c[0x0][0x360] ;  /* 0x0000d800ff027b82 */ /* 0x000e220000000800 */
[----:B-1----:R-:W-:Y:S01]  /*0060*/  UISETP.GE.AND UP0, UPT, UR4, 0x1, UPT ;  /* 0x000000010400788c */ /* 0x002fe2000bf06270 */
[----:B0-----:R-:W-:-:S05]  /*0070*/  IMAD R2, R2, UR5, R3 ;  /* 0x0000000502027c24 */ /* 0x001fca000f8e0203 */
[----:B------:R-:W-:-:S03]  /*0080*/  SHF.L.U32 R2, R2, 0x2, RZ ;  /* 0x0000000202027819 */ /* 0x000fc600000006ff */
[----:B--2---:R-:W-:Y:S05]  /*0090*/  BRA.U !UP0, `(.L_x_0) ;  /* 0x0000000908d07547 */ /* 0x004fea000b800000 */
[----:B------:R-:W-:Y:S01]  /*00a0*/  ULOP3.LUT UR6, UR4, 0x7, URZ, 0xc0, !UPT ;  /* 0x0000000704067892 */ /* 0x000fe2000f8ec0ff */
[----:B------:R-:W-:Y:S01]  /*00b0*/  HFMA2 R3, -RZ, RZ, 0, 0 ;  /* 0x00000000ff037431 */ /* 0x000fe200000001ff */
[----:B------:R-:W-:Y:S02]  /*00c0*/  ULEA.HI UR5, UR4, UR4, URZ, 0x1 ;  /* 0x0000000404057291 */ /* 0x000fe4000f8f08ff */
[----:B------:R-:W-:Y:S02]  /*00d0*/  UIADD3 UR7, UPT, UPT, UR6, -0x1, URZ ;  /* 0xffffffff06077890 */ /* 0x000fe4000fffe0ff */
[----:B------:R-:W-:Y:S02]  /*00e0*/  ULOP3.LUT UR8, UR4, 0x3, URZ, 0xc0, !UPT ;  /* 0x0000000304087892 */ /* 0x000fe4000f8ec0ff */
[----:B------:R-:W-:Y:S02]  /*00f0*/  ULOP3.LUT UR4, UR4, 0x7ffffff8, URZ, 0xc0, !UPT ;  /* 0x7ffffff804047892 */ /* 0x000fe4000f8ec0ff */
[----:B------:R-:W-:-:S02]  /*0100*/  USHF.R.S32.HI UR5, URZ, 0x1, UR5 ;  /* 0x00000001ff057899 */ /* 0x000fc40008011405 */
[----:B------:R-:W-:-:S11]  /*0110*/  UISETP.GE.U32.AND UP0, UPT, UR7, 0x3, UPT ;  /* 0x000000030700788c */ /* 0x000fd6000bf06070 */
.L_x_9:
[----:B0-----:R-:W0:Y:S01]  /*0120*/  LDCU UR7, c[0x0][0x398] ;  /* 0x00007300ff0777ac */ /* 0x001e220008000800 */
[----:B------:R-:W-:Y:S01]  /*0130*/  IMAD.IADD R4, R2, 0x1, R3 ;  /* 0x0000000102047824 */ /* 0x000fe200078e0203 */
[----:B------:R-:W-:Y:S01]  /*0140*/  BSSY.RECONVERGENT B0, `(.L_x_1) ;  /* 0x00000a5000007945 */ /* 0x000fe20003800200 */
[----:B0-----:R-:W-:-:S04]  /*0150*/  MOV R5, UR7 ;  /* 0x0000000700057c02 */ /* 0x001fc80008000f00 */
[----:B------:R-:W-:-:S13]  /*0160*/  ISETP.GE.AND P0, PT, R4, R5, PT ;  /* 0x000000050400720c */ /* 0x000fda0003f06270 */
[----:B------:R-:W-:Y:S05]  /*0170*/  @P0 BRA `(.L_x_2) ;  /* 0x0000000800840947 */ /* 0x000fea0003800000 */
[----:B------:R-:W0:Y:S01]  /*0180*/  LDCU UR7, c[0x0][0x39c] ;  /* 0x00007380ff0777ac */ /* 0x000e220008000800 */
[----:B------:R-:W-:Y:S01]  /*0190*/  VIADD R6, R4, -UR5 ;  /* 0x8000000504067c36 */ /* 0x000fe20008000000 */
[----:B------:R-:W-:Y:S01]  /*01a0*/  MOV R0, RZ ;  /* 0x000000ff00007202 */ /* 0x000fe20000000f00 */
[----:B------:R-:W-:Y:S01]  /*01b0*/  IMAD.MOV.U32 R7, RZ, RZ, RZ ;  /* 0x000000ffff077224 */ /* 0x000fe200078e00ff */
[----:B0-----:R-:W-:-:S09]  /*01c0*/  UISETP.GE.U32.AND UP1, UPT, UR7, 0x8, UPT ;  /* 0x000000080700788c */ /* 0x001fd2000bf26070 */
[----:B------:R-:W-:Y:S05]  /*01d0*/  BRA.U !UP1, `(.L_x_3) ;  /* 0x00000005092c7547 */ /* 0x000fea000b800000 */
[----:B------:R-:W0:Y:S01]  /*01e0*/  LDC.64 R8, c[0x0][0x388] ;  /* 0x0000e200ff087b82 */ /* 0x000e220000000a00 */
[----:B------:R-:W-:Y:S02]  /*01f0*/  HFMA2 R0, -RZ, RZ, 0, 0 ;  /* 0x00000000ff007431 */ /* 0x000fe400000001ff */
[----:B------:R-:W-:Y:S01]  /*0200*/  IMAD.MOV.U32 R7, RZ, RZ, RZ ;  /* 0x000000ffff077224 */ /* 0x000fe200078e00ff */
[----:B------:R-:W1:Y:S01]  /*0210*/  LDCU UR7, c[0x0][0x398] ;  /* 0x00007300ff0777ac */ /* 0x000e620008000800 */
[----:B------:R-:W-:-:S05]  /*0220*/  NOP ;  /* 0x0000000000007918 */ /* 0x000fca0000000000 */
.L_x_4:
[----:B-1----:R-:W-:Y:S01]  /*0230*/  IMAD.U32 R5, RZ, RZ, UR7 ;  /* 0x00000007ff057e24 */ /* 0x002fe2000f8e00ff */
[----:B------:R-:W-:Y:S01]  /*0240*/  IADD3 R26, PT, PT, R6, R7, RZ ;  /* 0x00000007061a7210 */ /* 0x000fe20007ffe0ff */
[----:B0-----:R-:W-:-:S03]  /*0250*/  IMAD.WIDE.U32 R10, R7, 0x4, R8 ;  /* 0x00000004070a7825 */ /* 0x001fc600078e0008 */
[----:B------:R-:W-:-:S04]  /*0260*/  ISETP.GE.AND P4, PT, R26, R5, PT ;  /* 0x000000051a00720c */ /* 0x000fc80003f86270 */
[----:B------:R-:W-:-:S13]  /*0270*/  ISETP.LT.OR P4, PT, R26, RZ, P4 ;  /* 0x000000ff1a00720c */ /* 0x000fda0002781670 */
[----:B------:R-:W0:Y:S01]  /*0280*/  @!P4 LDC.64 R12, c[0x0][0x380] ;  /* 0x0000e000ff0ccb82 */ /* 0x000e220000000a00 */
[----:B------:R-:W2:Y:S01]  /*0290*/  @!P4 LDG.E.CONSTANT R24, desc[UR10][R10.64] ;  /* 0x0000000a0a18c981 */ /* 0x000ea2000c1e9900 */
[----:B0-----:R-:W-:-:S06]  /*02a0*/  @!P4 IMAD.WIDE.U32 R12, R26, 0x4, R12 ;  /* 0x000000041a0cc825 */ /* 0x001fcc00078e000c */
[----:B------:R-:W2:Y:S01]  /*02b0*/  @!P4 LDG.E.CONSTANT R13, desc[UR10][R12.64] ;  /* 0x0000000a0c0dc981 */ /* 0x000ea2000c1e9900 */
[----:B------:R-:W-:-:S04]  /*02c0*/  IADD3 R25, PT, PT, R26, 0x1, RZ ;  /* 0x000000011a197810 */ /* 0x000fc80007ffe0ff */
[CC--:B------:R-:W-:Y:S01]  /*02d0*/  ISETP.GE.AND P3, PT, R25.reuse, R5.reuse, PT ;  /* 0x000000051900720c */ /* 0x0c0fe20003f66270 */
[C---:B------:R-:W-:Y:S01]  /*02e0*/  VIADD R21, R26.reuse, 0x2 ;  /* 0x000000021a157836 */ /* 0x040fe20000000000 */
[----:B------:R-:W-:Y:S02]  /*02f0*/  IADD3 R20, PT, PT, R26, 0x3, RZ ;  /* 0x000000031a147810 */ /* 0x000fe40007ffe0ff */
[----:B------:R-:W-:Y:S02]  /*0300*/  ISETP.LT.OR P3, PT, R25, RZ, P3 ;  /* 0x000000ff1900720c */ /* 0x000fe40001f61670 */
[CC--:B------:R-:W-:Y:S02]  /*0310*/  ISETP.GE.AND P2, PT, R21.reuse, R5.reuse, PT ;  /* 0x000000051500720c */ /* 0x0c0fe40003f46270 */
[----:B------:R-:W-:Y:S02]  /*0320*/  ISETP.GE.AND P1, PT, R20, R5, PT ;  /* 0x000000051400720c */ /* 0x000fe40003f26270 */
[----:B------:R-:W-:-:S02]  /*0330*/  ISETP.LT.OR P2, PT, R21, RZ, P2 ;  /* 0x000000ff1500720c */ /* 0x000fc40001741670 */
[----:B------:R-:W-:Y:S01]  /*0340*/  ISETP.LT.OR P1, PT, R20, RZ, P1 ;  /* 0x000000ff1400720c */ /* 0x000fe20000f21670 */
[----:B------:R-:W-:-:S04]  /*0350*/  VIADD R22, R26, 0x4 ;  /* 0x000000041a167836 */ /* 0x000fc80000000000 */
[----:B------:R-:W0:Y:S01]  /*0360*/  @!P3 LDC.64 R16, c[0x0][0x380] ;  /* 0x0000e000ff10bb82 */ /* 0x000e220000000a00 */
[----:B------:R-:W-:Y:S02]  /*0370*/  ISETP.GE.AND P0, PT, R22, R5, PT ;  /* 0x000000051600720c */ /* 0x000fe40003f06270 */
[----:B------:R-:W-:Y:S02]  /*0380*/  IADD3 R23, PT, PT, R26, 0x5, RZ ;  /* 0x000000051a177810 */ /* 0x000fe40007ffe0ff */
[----:B------:R-:W-:-:S03]  /*0390*/  ISETP.LT.OR P0, PT, R22, RZ, P0 ;  /* 0x000000ff1600720c */ /* 0x000fc60000701670 */
[----:B------:R-:W1:Y:S08]  /*03a0*/  @!P2 LDC.64 R14, c[0x0][0x380] ;  /* 0x0000e000ff0eab82 */ /* 0x000e700000000a00 */
[----:B------:R-:W3:Y:S01]  /*03b0*/  @!P1 LDC.64 R18, c[0x0][0x380] ;  /* 0x0000e000ff129b82 */ /* 0x000ee20000000a00 */
[----:B0-----:R-:W-:-:S05]  /*03c0*/  @!P3 IMAD.WIDE.U32 R16, R25, 0x4, R16 ;  /* 0x000000041910b825 */ /* 0x001fca00078e0010 */
[----:B------:R0:W4:Y:S01]  /*03d0*/  @!P3 LDG.E.CONSTANT R25, desc[UR10][R16.64] ;  /* 0x0000000a1019b981 */ /* 0x000122000c1e9900 */
[----:B-1----:R-:W-:-:S06]  /*03e0*/  @!P2 IMAD.WIDE.U32 R14, R21, 0x4, R14 ;  /* 0x00000004150ea825 */ /* 0x002fcc00078e000e */
[----:B------:R-:W5:Y:S01]  /*03f0*/  @!P2 LDG.E.CONSTANT R15, desc[UR10][R14.64] ;  /* 0x0000000a0e0fa981 */ /* 0x000f62000c1e9900 */
[----:B---3--:R-:W-:-:S06]  /*0400*/  @!P1 IMAD.WIDE.U32 R18, R20, 0x4, R18 ;  /* 0x0000000414129825 */ /* 0x008fcc00078e0012 */
[----:B------:R-:W3:Y:S04]  /*0410*/  @!P1 LDG.E.CONSTANT R19, desc[UR10][R18.64] ;  /* 0x0000000a12139981 */ /* 0x000ee8000c1e9900 */
[----:B------:R-:W3:Y:S01]  /*0420*/  @!P0 LDG.E.CONSTANT R14, desc[UR10][R10.64+0x10] ;  /* 0x0000100a0a0e8981 */ /* 0x000ee2000c1e9900 */
[----:B--2---:R-:W-:Y:S01]  /*0430*/  @!P4 FFMA R0, R13, R24, R0 ;  /* 0x000000180d00c223 */ /* 0x004fe20000000000 */
[----:B------:R-:W-:Y:S01]  /*0440*/  VIADD R24, R26, 0x6 ;  /* 0x000000061a187836 */ /* 0x000fe20000000000 */
[-C--:B------:R-:W-:Y:S01]  /*0450*/  ISETP.GE.AND P4, PT, R23, R5.reuse, PT ;  /* 0x000000051700720c */ /* 0x080fe20003f86270 */
[----:B------:R-:W1:Y:S03]  /*0460*/  @!P0 LDC.64 R12, c[0x0][0x380] ;  /* 0x0000e000ff0c8b82 */ /* 0x000e660000000a00 */
[----:B------:R-:W-:-:S02]  /*0470*/  ISETP.GE.AND P5, PT, R24, R5, PT ;  /* 0x000000051800720c */ /* 0x000fc40003fa6270 */
[----:B------:R-:W-:Y:S02]  /*0480*/  ISETP.LT.OR P4, PT, R23, RZ, P4 ;  /* 0x000000ff1700720c */ /* 0x000fe40002781670 */
[----:B------:R-:W-:Y:S02]  /*0490*/  ISETP.LT.OR P5, PT, R24, RZ, P5 ;  /* 0x000000ff1800720c */ /* 0x000fe40002fa1670 */
[----:B------:R-:W-:-:S04]  /*04a0*/  IADD3 R26, PT, PT, R26, 0x7, RZ ;  /* 0x000000071a1a7810 */ /* 0x000fc80007ffe0ff */
[----:B------:R-:W-:-:S05]  /*04b0*/  ISETP.GE.AND P6, PT, R26, R5, PT ;  /* 0x000000051a00720c */ /* 0x000fca0003fc6270 */
[----:B0-----:R-:W0:Y:S01]  /*04c0*/  @!P4 LDC.64 R16, c[0x0][0x380] ;  /* 0x0000e000ff10cb82 */ /* 0x001e220000000a00 */
[----:B------:R-:W-:Y:S01]  /*04d0*/  ISETP.LT.OR P6, PT, R26, RZ, P6 ;  /* 0x000000ff1a00720c */ /* 0x000fe200037c1670 */
[----:B------:R-:W2:Y:S06]  /*04e0*/  @!P4 LDG.E.CONSTANT R18, desc[UR10][R10.64+0x14] ;  /* 0x0000140a0a12c981 */ /* 0x000eac000c1e9900 */
[----:B------:R-:W4:Y:S01]  /*04f0*/  @!P5 LDC.64 R20, c[0x0][0x380] ;  /* 0x0000e000ff14db82 */ /* 0x000f220000000a00 */
[----:B-1----:R-:W-:Y:S02]  /*0500*/  @!P0 IMAD.WIDE.U32 R28, R22, 0x4, R12 ;  /* 0x00000004161c8825 */ /* 0x002fe400078e000c */
[----:B------:R-:W5:Y:S04]  /*0510*/  @!P3 LDG.E.CONSTANT R22, desc[UR10][R10.64+0x4] ;  /* 0x0000040a0a16b981 */ /* 0x000f68000c1e9900 */
[----:B------:R-:W2:Y:S01]  /*0520*/  @!P0 LDG.E.CONSTANT R29, desc[UR10][R28.64] ;  /* 0x0000000a1c1d8981 */ /* 0x000ea2000c1e9900 */
[----:B------:R-:W1:Y:S03]  /*0530*/  @!P6 LDC.64 R12, c[0x0][0x380] ;  /* 0x0000e000ff0ceb82 */ /* 0x000e660000000a00 */
[----:B------:R-:W2:Y:S01]  /*0540*/  @!P6 LDG.E.CONSTANT R27, desc[UR10][R10.64+0x1c] ;  /* 0x00001c0a0a1be981 */ /* 0x000ea2000c1e9900 */
[----:B0-----:R-:W-:-:S03]  /*0550*/  @!P4 IMAD.WIDE.U32 R16, R23, 0x4, R16 ;  /* 0x000000041710c825 */ /* 0x001fc600078e0010 */
[----:B------:R-:W3:Y:S04]  /*0560*/  @!P2 LDG.E.CONSTANT R23, desc[UR10][R10.64+0x8] ;  /* 0x0000080a0a17a981 */ /* 0x000ee8000c1e9900 */
[----:B------:R-:W2:Y:S01]  /*0570*/  @!P4 LDG.E.CONSTANT R17, desc[UR10][R16.64] ;  /* 0x0000000a1011c981 */ /* 0x000ea2000c1e9900 */
[----:B----4-:R-:W-:-:S03]  /*0580*/  @!P5 IMAD.WIDE.U32 R20, R24, 0x4, R20 ;  /* 0x000000041814d825 */ /* 0x010fc600078e0014 */
[----:B------:R-:W4:Y:S04]  /*0590*/  @!P1 LDG.E.CONSTANT R24, desc[UR10][R10.64+0xc] ;  /* 0x00000c0a0a189981 */ /* 0x000f28000c1e9900 */
[----:B------:R-:W2:Y:S01]  /*05a0*/  @!P5 LDG.E.CONSTANT R21, desc[UR10][R20.64] ;  /* 0x0000000a1415d981 */ /* 0x000ea2000c1e9900 */
[----:B-1----:R-:W-:-:S03]  /*05b0*/  @!P6 IMAD.WIDE.U32 R12, R26, 0x4, R12 ;  /* 0x000000041a0ce825 */ /* 0x002fc600078e000c */
[----:B------:R-:W2:Y:S04]  /*05c0*/  @!P5 LDG.E.CONSTANT R26, desc[UR10][R10.64+0x18] ;  /* 0x0000180a0a1ad981 */ /* 0x000ea8000c1e9900 */
[----:B------:R-:W2:Y:S01]  /*05d0*/  @!P6 LDG.E.CONSTANT R13, desc[UR10][R12.64] ;  /* 0x0000000a0c0de981 */ /* 0x000ea2000c1e9900 */
[----:B------:R-:W-:Y:S02]  /*05e0*/  VIADD R7, R7, 0x8 ;  /* 0x0000000807077836 */ /* 0x000fe40000000000 */
[----:B-----5:R-:W-:-:S04]  /*05f0*/  @!P3 FFMA R0, R25, R22, R0 ;  /* 0x000000161900b223 */ /* 0x020fc80000000000 */
[----:B---3--:R-:W-:-:S04]  /*0600*/  @!P2 FFMA R0, R15, R23, R0 ;  /* 0x000000170f00a223 */ /* 0x008fc80000000000 */
[----:B----4-:R-:W-:-:S04]  /*0610*/  @!P1 FFMA R0, R19, R24, R0 ;  /* 0x0000001813009223 */ /* 0x010fc80000000000 */
[----:B--2---:R-:W-:Y:S01]  /*0620*/  @!P0 FFMA R0, R29, R14, R0 ;  /* 0x0000000e1d008223 */ /* 0x004fe20000000000 */
[----:B------:R-:W-:-:S03]  /*0630*/  ISETP.NE.AND P0, PT, R7, UR4, PT ;  /* 0x0000000407007c0c */ /* 0x000fc6000bf05270 */
[----:B------:R-:W-:-:S04]  /*0640*/  @!P4 FFMA R0, R17, R18, R0 ;  /* 0x000000121100c223 */ /* 0x000fc80000000000 */
[----:B------:R-:W-:-:S04]  /*0650*/  @!P5 FFMA R0, R21, R26, R0 ;  /* 0x0000001a1500d223 */ /* 0x000fc80000000000 */
[----:B------:R-:W-:Y:S02]  /*0660*/  @!P6 FFMA R0, R13, R27, R0 ;  /* 0x0000001b0d00e223 */ /* 0x000fe40000000000 */
[----:B------:R-:W-:Y:S05]  /*0670*/  @P0 BRA `(.L_x_4) ;  /* 0xfffffff800ec0947 */ /* 0x000fea000383ffff */
[----:B------:R-:W-:-:S07]  /*0680*/  MOV R7, UR4 ;  /* 0x0000000400077c02 */ /* 0x000fce0008000f00 */
.L_x_3:
[----:B------:R-:W-:-:S09]  /*0690*/  UISETP.NE.AND UP1, UPT, UR6, URZ, UPT ;  /* 0x000000ff0600728c */ /* 0x000fd2000bf25270 */
[----:B------:R-:W-:Y:S05]  /*06a0*/  BRA.U !UP1, `(.L_x_5) ;  /* 0x00000005092c7547 */ /* 0x000fea000b800000 */
[----:B------:R-:W-:Y:S01]  /*06b0*/  UISETP.NE.AND UP1, UPT, UR8, URZ, UPT ;  /* 0x000000ff0800728c */ /* 0x000fe2000bf25270 */
[----:B------:R-:W-:Y:S10]  /*06c0*/  BRA.U !UP0, `(.L_x_6) ;  /* 0x00000001088c7547 */ /* 0x000ff4000b800000 */
[----:B------:R-:W-:Y:S01]  /*06d0*/  IMAD.IADD R19, R7, 0x1, R6 ;  /* 0x0000000107137824 */ /* 0x000fe200078e0206 */
[----:B------:R-:W0:Y:S03]  /*06e0*/  LDC.64 R10, c[0x0][0x388] ;  /* 0x0000e200ff0a7b82 */ /* 0x000e260000000a00 */
[C---:B------:R-:W-:Y:S01]  /*06f0*/  VIADD R21, R19.reuse, 0x2 ;  /* 0x0000000213157836 */ /* 0x040fe20000000000 */
[CC--:B------:R-:W-:Y:S02]  /*0700*/  ISETP.GE.AND P0, PT, R19.reuse, R5.reuse, PT ;  /* 0x000000051300720c */ /* 0x0c0fe40003f06270 */
[C---:B------:R-:W-:Y:S02]  /*0710*/  IADD3 R20, PT, PT, R19.reuse, 0x1, RZ ;  /* 0x0000000113147810 */ /* 0x040fe40007ffe0ff */
[----:B------:R-:W-:Y:S02]  /*0720*/  ISETP.LT.OR P0, PT, R19, RZ, P0 ;  /* 0x000000ff1300720c */ /* 0x000fe40000701670 */
[----:B------:R-:W-:-:S02]  /*0730*/  ISETP.GE.AND P1, PT, R20, R5, PT ;  /* 0x000000051400720c */ /* 0x000fc40003f26270 */
[----:B------:R-:W-:Y:S02]  /*0740*/  IADD3 R18, PT, PT, R19, 0x3, RZ ;  /* 0x0000000313127810 */ /* 0x000fe40007ffe0ff */
[CC--:B------:R-:W-:Y:S02]  /*0750*/  ISETP.GE.AND P2, PT, R21.reuse, R5.reuse, PT ;  /* 0x000000051500720c */ /* 0x0c0fe40003f46270 */
[----:B------:R-:W-:Y:S02]  /*0760*/  ISETP.LT.OR P1, PT, R20, RZ, P1 ;  /* 0x000000ff1400720c */ /* 0x000fe40000f21670 */
[----:B------:R-:W-:Y:S02]  /*0770*/  ISETP.LT.OR P2, PT, R21, RZ, P2 ;  /* 0x000000ff1500720c */ /* 0x000fe40001741670 */
[C---:B------:R-:W-:Y:S01]  /*0780*/  ISETP.GE.AND P3, PT, R18.reuse, R5, PT ;  /* 0x000000051200720c */ /* 0x040fe20003f66270 */
[----:B------:R-:W1:Y:S03]  /*0790*/  @!P0 LDC.64 R14, c[0x0][0x380] ;  /* 0x0000e000ff0e8b82 */ /* 0x000e660000000a00 */
[----:B------:R-:W-:Y:S01]  /*07a0*/  ISETP.LT.OR P3, PT, R18, RZ, P3 ;  /* 0x000000ff1200720c */ /* 0x000fe20001f61670 */
[----:B0-----:R-:W-:-:S04]  /*07b0*/  IMAD.WIDE.U32 R10, R7, 0x4, R10 ;  /* 0x00000004070a7825 */ /* 0x001fc800078e000a */
[----:B------:R-:W0:Y:S08]  /*07c0*/  @!P1 LDC.64 R16, c[0x0][0x380] ;  /* 0x0000e000ff109b82 */ /* 0x000e300000000a00 */
[----:B------:R-:W2:Y:S08]  /*07d0*/  @!P2 LDC.64 R12, c[0x0][0x380] ;  /* 0x0000e000ff0cab82 */ /* 0x000eb00000000a00 */
[----:B------:R-:W3:Y:S01]  /*07e0*/  @!P3 LDC.64 R8, c[0x0][0x380] ;  /* 0x0000e000ff08bb82 */ /* 0x000ee20000000a00 */
[----:B-1----:R-:W-:-:S02]  /*07f0*/  @!P0 IMAD.WIDE.U32 R14, R19, 0x4, R14 ;  /* 0x00000004130e8825 */ /* 0x002fc400078e000e */
[----:B------:R-:W4:Y:S04]  /*0800*/  @!P0 LDG.E.CONSTANT R19, desc[UR10][R10.64] ;  /* 0x0000000a0a138981 */ /* 0x000f28000c1e9900 */
[----:B------:R-:W4:Y:S01]  /*0810*/  @!P0 LDG.E.CONSTANT R15, desc[UR10][R14.64] ;  /* 0x0000000a0e0f8981 */ /* 0x000f22000c1e9900 */
[----:B0-----:R-:W-:-:S03]  /*0820*/  @!P1 IMAD.WIDE.U32 R16, R20, 0x4, R16 ;  /* 0x0000000414109825 */ /* 0x001fc600078e0010 */
[----:B------:R-:W5:Y:S04]  /*0830*/  @!P1 LDG.E.CONSTANT R20, desc[UR10][R10.64+0x4] ;  /* 0x0000040a0a149981 */ /* 0x000f68000c1e9900 */
[----:B------:R-:W5:Y:S01]  /*0840*/  @!P1 LDG.E.CONSTANT R17, desc[UR10][R16.64] ;  /* 0x0000000a10119981 */ /* 0x000f62000c1e9900 */
[----:B--2---:R-:W-:-:S03]  /*0850*/  @!P2 IMAD.WIDE.U32 R12, R21, 0x4, R12 ;  /* 0x00000004150ca825 */ /* 0x004fc600078e000c */
[----:B------:R-:W2:Y:S04]  /*0860*/  @!P3 LDG.E.CONSTANT R21, desc[UR10][R10.64+0xc] ;  /* 0x00000c0a0a15b981 */ /* 0x000ea8000c1e9900 */
[----:B------:R-:W2:Y:S01]  /*0870*/  @!P2 LDG.E.CONSTANT R13, desc[UR10][R12.64] ;  /* 0x0000000a0c0da981 */ /* 0x000ea2000c1e9900 */
[----:B---3--:R-:W-:-:S03]  /*0880*/  @!P3 IMAD.WIDE.U32 R8, R18, 0x4, R8 ;  /* 0x000000041208b825 */ /* 0x008fc600078e0008 */
[----:B------:R-:W2:Y:S04]  /*0890*/  @!P2 LDG.E.CONSTANT R18, desc[UR10][R10.64+0x8] ;  /* 0x0000080a0a12a981 */ /* 0x000ea8000c1e9900 */
[----:B------:R-:W3:Y:S01]  /*08a0*/  @!P3 LDG.E.CONSTANT R9, desc[UR10][R8.64] ;  /* 0x0000000a0809b981 */ /* 0x000ee2000c1e9900 */
[----:B------:R-:W-:Y:S02]  /*08b0*/  VIADD R7, R7, 0x4 ;  /* 0x0000000407077836 */ /* 0x000fe40000000000 */
[----:B----4-:R-:W-:-:S04]  /*08c0*/  @!P0 FFMA R0, R15, R19, R0 ;  /* 0x000000130f008223 */ /* 0x010fc80000000000 */
[----:B-----5:R-:W-:-:S04]  /*08d0*/  @!P1 FFMA R0, R17, R20, R0 ;  /* 0x0000001411009223 */ /* 0x020fc80000000000 */
[----:B--2---:R-:W-:-:S04]  /*08e0*/  @!P2 FFMA R0, R13, R18, R0 ;  /* 0x000000120d00a223 */ /* 0x004fc80000000000 */
[----:B---3--:R-:W-:-:S07]  /*08f0*/  @!P3 FFMA R0, R9, R21, R0 ;  /* 0x000000150900b223 */ /* 0x008fce0000000000 */
.L_x_6:
[----:B------:R-:W-:Y:S04]  /*0900*/  BSSY.RECONVERGENT B1, `(.L_x_5) ;  /* 0x0000025000017945 */ /* 0x000fe80003800200 */
[----:B------:R-:W-:Y:S05]  /*0910*/  BRA.U !UP1, `(.L_x_7) ;  /* 0x00000001098c7547 */ /* 0x000fea000b800000 */
[----:B------:R-:W0:Y:S01]  /*0920*/  LDCU UR7, c[0x0][0x39c] ;  /* 0x00007380ff0777ac */ /* 0x000e220008000800 */
[----:B------:R-:W-:Y:S02]  /*0930*/  UISETP.NE.AND UP1, UPT, UR8, 0x1, UPT ;  /* 0x000000010800788c */ /* 0x000fe4000bf25270 */
[----:B0-----:R-:W-:-:S07]  /*0940*/  ULOP3.LUT UP2, URZ, UR7, 0x1, URZ, 0xc0, !UPT ;  /* 0x0000000107ff7892 */ /* 0x001fce000f84c0ff */
[----:B------:R-:W-:Y:S05]  /*0950*/  BRA.U !UP1, `(.L_x_8) ;  /* 0x00000001094c7547 */ /* 0x000fea000b800000 */
[----:B------:R-:W-:Y:S01]  /*0960*/  IADD3 R14, PT, PT, R7, R6, RZ ;  /* 0x00000006070e7210 */ /* 0x000fe20007ffe0ff */
[----:B------:R-:W0:Y:S03]  /*0970*/  LDC.64 R8, c[0x0][0x388] ;  /* 0x0000e200ff087b82 */ /* 0x000e260000000a00 */
[C---:B------:R-:W-:Y:S01]  /*0980*/  ISETP.GE.AND P0, PT, R14.reuse, R5, PT ;  /* 0x000000050e00720c */ /* 0x040fe20003f06270 */
[----:B------:R-:W-:-:S03]  /*0990*/  VIADD R15, R14, 0x1 ;  /* 0x000000010e0f7836 */ /* 0x000fc60000000000 */
[----:B------:R-:W-:Y:S02]  /*09a0*/  ISETP.LT.OR P0, PT, R14, RZ, P0 ;  /* 0x000000ff0e00720c */ /* 0x000fe40000701670 */
[----:B------:R-:W-:-:S04]  /*09b0*/  ISETP.GE.AND P1, PT, R15, R5, PT ;  /* 0x000000050f00720c */ /* 0x000fc80003f26270 */
[----:B------:R-:W-:-:S07]  /*09c0*/  ISETP.LT.OR P1, PT, R15, RZ, P1 ;  /* 0x000000ff0f00720c */ /* 0x000fce0000f21670 */
[----:B------:R-:W1:Y:S01]  /*09d0*/  @!P0 LDC.64 R12, c[0x0][0x380] ;  /* 0x0000e000ff0c8b82 */ /* 0x000e620000000a00 */
[----:B0-----:R-:W-:-:S07]  /*09e0*/  IMAD.WIDE.U32 R8, R7, 0x4, R8 ;  /* 0x0000000407087825 */ /* 0x001fce00078e0008 */
[----:B------:R-:W0:Y:S01]  /*09f0*/  @!P1 LDC.64 R10, c[0x0][0x380] ;  /* 0x0000e000ff0a9b82 */ /* 0x000e220000000a00 */
[----:B-1----:R-:W-:Y:S02]  /*0a00*/  @!P0 IMAD.WIDE.U32 R12, R14, 0x4, R12 ;  /* 0x000000040e0c8825 */ /* 0x002fe400078e000c */
[----:B------:R-:W2:Y:S04]  /*0a10*/  @!P0 LDG.E.CONSTANT R14, desc[UR10][R8.64] ;  /* 0x0000000a080e8981 */ /* 0x000ea8000c1e9900 */
[----:B------:R-:W2:Y:S01]  /*0a20*/  @!P0 LDG.E.CONSTANT R13, desc[UR10][R12.64] ;  /* 0x0000000a0c0d8981 */ /* 0x000ea2000c1e9900 */
[----:B0-----:R-:W-:-:S03]  /*0a30*/  @!P1 IMAD.WIDE.U32 R10, R15, 0x4, R10 ;  /* 0x000000040f0a9825 */ /* 0x001fc600078e000a */
[----:B------:R-:W3:Y:S04]  /*0a40*/  @!P1 LDG.E.CONSTANT R15, desc[UR10][R8.64+0x4] ;  /* 0x0000040a080f9981 */ /* 0x000ee8000c1e9900 */
[----:B------:R-:W3:Y:S01]  /*0a50*/  @!P1 LDG.E.CONSTANT R11, desc[UR10][R10.64] ;  /* 0x0000000a0a0b9981 */ /* 0x000ee2000c1e9900 */
[----:B------:R-:W-:Y:S01]  /*0a60*/  IADD3 R7, PT, PT, R7, 0x2, RZ ;  /* 0x0000000207077810 */ /* 0x000fe20007ffe0ff */
[----:B--2---:R-:W-:-:S04]  /*0a70*/  @!P0 FFMA R0, R13, R14, R0 ;  /* 0x0000000e0d008223 */ /* 0x004fc80000000000 */
[----:B---3--:R-:W-:-:S07]  /*0a80*/  @!P1 FFMA R0, R11, R15, R0 ;  /* 0x0000000f0b009223 */ /* 0x008fce0000000000 */
.L_x_8:
[----:B------:R-:W-:Y:S05]  /*0a90*/  BRA.U !UP2, `(.L_x_7) ;  /* 0x000000010a2c7547 */ /* 0x000fea000b800000 */
[----:B------:R-:W-:-:S05]  /*0aa0*/  IMAD.IADD R6, R6, 0x1, R7 ;  /* 0x0000000106067824 */ /* 0x000fca00078e0207 */
[----:B------:R-:W-:-:S04]  /*0ab0*/  ISETP.GE.AND P0, PT, R6, R5, PT ;  /* 0x000000050600720c */ /* 0x000fc80003f06270 */
[----:B------:R-:W-:-:S13]  /*0ac0*/  ISETP.LT.OR P0, PT, R6, RZ, P0 ;  /* 0x000000ff0600720c */ /* 0x000fda0000701670 */
[----:B------:R-:W-:Y:S05]  /*0ad0*/  @P0 BRA `(.L_x_7) ;  /* 0x00000000001c0947 */ /* 0x000fea0003800000 */
[----:B------:R-:W0:Y:S08]  /*0ae0*/  LDC.64 R8, c[0x0][0x380] ;  /* 0x0000e000ff087b82 */ /* 0x000e300000000a00 */
[----:B------:R-:W1:Y:S01]  /*0af0*/  LDC.64 R10, c[0x0][0x388] ;  /* 0x0000e200ff0a7b82 */ /* 0x000e620000000a00 */
[----:B0-----:R-:W-:-:S06]  /*0b00*/  IMAD.WIDE.U32 R8, R6, 0x4, R8 ;  /* 0x0000000406087825 */ /* 0x001fcc00078e0008 */
[----:B------:R-:W2:Y:S01]  /*0b10*/  LDG.E.CONSTANT R9, desc[UR10][R8.64] ;  /* 0x0000000a08097981 */ /* 0x000ea2000c1e9900 */
[----:B-1----:R-:W-:-:S06]  /*0b20*/  IMAD.WIDE.U32 R6, R7, 0x4, R10 ;  /* 0x0000000407067825 */ /* 0x002fcc00078e000a */
[----:B------:R-:W2:Y:S02]  /*0b30*/  LDG.E.CONSTANT R6, desc[UR10][R6.64] ;  /* 0x0000000a06067981 */ /* 0x000ea4000c1e9900 */
[----:B--2---:R-:W-:-:S07]  /*0b40*/  FFMA R0, R9, R6, R0 ;  /* 0x0000000609007223 */ /* 0x004fce0000000000 */
.L_x_7:
[----:B------:R-:W-:Y:S05]  /*0b50*/  BSYNC.RECONVERGENT B1 ;  /* 0x0000000000017941 */ /* 0x000fea0003800200 */
.L_x_5:
[----:B------:R-:W0:Y:S02]  /*0b60*/  LDC.64 R6, c[0x0][0x390] ;  /* 0x0000e400ff067b82 */ /* 0x000e240000000a00 */
[----:B0-----:R-:W-:-:S05]  /*0b70*/  IMAD.WIDE R4, R4, 0x4, R6 ;  /* 0x0000000404047825 */ /* 0x001fca00078e0206 */
[----:B------:R0:W-:Y:S02]  /*0b80*/  STG.E desc[UR10][R4.64], R0 ;  /* 0x0000000004007986 */ /* 0x0001e4000c10190a */
.L_x_2:
[----:B------:R-:W-:Y:S05]  /*0b90*/  BSYNC.RECONVERGENT B0 ;  /* 0x0000000000007941 */ /* 0x000fea0003800200 */
.L_x_1:
[----:B------:R-:W-:-:S04]  /*0ba0*/  IADD3 R3, PT, PT, R3, 0x1, RZ ;  /* 0x0000000103037810 */ /* 0x000fc80007ffe0ff */
[----:B------:R-:W-:-:S13]  /*0bb0*/  ISETP.NE.AND P0, PT, R3, 0x4, PT ;  /* 0x000000040300780c */ /* 0x000fda0003f05270 */
[----:B------:R-:W-:Y:S05]  /*0bc0*/  @!P0 EXIT ;  /* 0x000000000000894d */ /* 0x000fea0003800000 */
[----:B------:R-:W-:Y:S05]  /*0bd0*/  BRA `(.L_x_9) ;  /* 0xfffffff400507947 */ /* 0x000fea000383ffff */
.L_x_0:
[----:B------:R-:W0:Y:S01]  /*0be0*/  LDCU UR4, c[0x0][0x398] ;  /* 0x00007300ff0477ac */ /* 0x000e220008000800 */
[----:B------:R-:W1:Y:S01]  /*0bf0*/  LDC.64 R4, c[0x0][0x390] ;  /* 0x0000e400ff047b82 */ /* 0x000e620000000a00 */
[C---:B------:R-:W-:Y:S01]  /*0c00*/  VIADD R0, R2.reuse, 0x1 ;  /* 0x0000000102007836 */ /* 0x040fe20000000000 */
[----:B------:R-:W-:-:S04]  /*0c10*/  IADD3 R3, PT, PT, R2, 0x2, RZ ;  /* 0x0000000202037810 */ /* 0x000fc80007ffe0ff */
[----:B0-----:R-:W-:Y:S01]  /*0c20*/  ISETP.GE.AND P1, PT, R0, UR4, PT ;  /* 0x0000000400007c0c */ /* 0x001fe2000bf26270 */
[C---:B------:R-:W-:Y:S01]  /*0c30*/  VIADD R0, R2.reuse, 0x3 ;  /* 0x0000000302007836 */ /* 0x040fe20000000000 */
[----:B------:R-:W-:Y:S02]  /*0c40*/  ISETP.GE.AND P0, PT, R2, UR4, PT ;  /* 0x0000000402007c0c */ /* 0x000fe4000bf06270 */
[----:B------:R-:W-:Y:S02]  /*0c50*/  ISETP.GE.AND P2, PT, R3, UR4, PT ;  /* 0x0000000403007c0c */ /* 0x000fe4000bf46270 */
[----:B------:R-:W-:Y:S01]  /*0c60*/  ISETP.GE.AND P3, PT, R0, UR4, PT ;  /* 0x0000000400007c0c */ /* 0x000fe2000bf66270 */
[----:B-1----:R-:W-:-:S06]  /*0c70*/  IMAD.WIDE R2, R2, 0x4, R4 ;  /* 0x0000000402027825 */ /* 0x002fcc00078e0204 */
[----:B------:R0:W-:Y:S04]  /*0c80*/  @!P1 STG.E desc[UR10][R2.64+0x4], RZ ;  /* 0x000004ff02009986 */ /* 0x0001e8000c10190a */
[----:B------:R0:W-:Y:S04]  /*0c90*/  @!P0 STG.E desc[UR10][R2.64], RZ ;  /* 0x000000ff02008986 */ /* 0x0001e8000c10190a */
[----:B------:R0:W-:Y:S01]  /*0ca0*/  @!P2 STG.E desc[UR10][R2.64+0x8], RZ ;  /* 0x000008ff0200a986 */ /* 0x0001e2000c10190a */
[----:B------:R-:W-:Y:S05]  /*0cb0*/  @P3 EXIT ;  /* 0x000000000000394d */ /* 0x000fea0003800000 */
[----:B------:R-:W-:Y:S01]  /*0cc0*/  STG.E desc[UR10][R2.64+0xc], RZ ;  /* 0x00000cff02007986 */ /* 0x000fe2000c10190a */
[----:B------:R-:W-:Y:S05]  /*0cd0*/  EXIT ;  /* 0x000000000000794d */ /* 0x000fea0003800000 */
.L_x_10:
[----:B------:R-:W-:-:S00]  /*0ce0*/  BRA `(.L_x_10) ;  /* 0xfffffffc00fc7947 */ /* 0x000fc0000383ffff */
[----:B------:R-:W-:-:S00]  /*0cf0*/  NOP ;  /* 0x0000000000007918 */ /* 0x000fc00000000000 */
        /* <DEDUP_REMOVED lines=8> */
.L_x_11:


//--------------------- .nv.shared.reserved.0     --------------------------
	.section	.nv.shared.reserved.0,"aw",@nobits
	.weak		__nv_reservedSMEM_offset_0_alias
	.size		__nv_reservedSMEM_offset_0_alias, 0, 64
	.other		__nv_reservedSMEM_offset_0_alias,@"STO_CUDA_RESERVED_SHARED STV_DEFAULT"
__nv_reservedSMEM_offset_0_alias:
	.zero		0
	.zero		64


//--------------------- .nv.constant0._Z10conv1D_GPUPKfS0_Pfii --------------------------
	.section	.nv.constant0._Z10conv1D_GPUPKfS0_Pfii,"a",@progbits
	.sectionflags	@""
	.align	4
.nv.constant0._Z10conv1D_GPUPKfS0_Pfii:
	.zero		928


//--------------------- SYMBOLS --------------------------

	.type		.nv.reservedSmem.offset0,@object
	.size		.nv.reservedSmem.offset0,0x4
